	.headerflags	@"EF_CUDA_TEXMODE_UNIFIED EF_CUDA_64BIT_ADDRESS EF_CUDA_ACCELERATORS EF_CUDA_SM90 EF_CUDA_VIRTUAL_SM(EF_CUDA_SM90)"
	.elftype	@"ET_EXEC"


//--------------------- .nv.info                  --------------------------
	.section	.nv.info,"",@"SHT_CUDA_INFO"
	.align	4


	//----- nvinfo : EIATTR_REGCOUNT
	.align		4
        /*0000*/ 	.byte	0x04, 0x2f
        /*0002*/ 	.short	(.L_1 - .L_0)
	.align		4
.L_0:
        /*0004*/ 	.word	index@(triton_poi_fused_convolution_div_sub_1)
        /*0008*/ 	.word	0x0000003f


	//----- nvinfo : EIATTR_MIN_STACK_SIZE
	.align		4
.L_1:
        /*000c*/ 	.byte	0x04, 0x12
        /*000e*/ 	.short	(.L_3 - .L_2)
	.align		4
.L_2:
        /*0010*/ 	.word	index@(triton_poi_fused_convolution_div_sub_1)
        /*0014*/ 	.word	0x00000000


	//----- nvinfo : EIATTR_FRAME_SIZE
	.align		4
.L_3:
        /*0018*/ 	.byte	0x04, 0x11
        /*001a*/ 	.short	(.L_5 - .L_4)
	.align		4
.L_4:
        /*001c*/ 	.word	index@(triton_poi_fused_convolution_div_sub_1)
        /*0020*/ 	.word	0x00000000


	//----- nvinfo : EIATTR_MIN_STACK_SIZE
	.align		4
.L_5:
        /*0024*/ 	.byte	0x04, 0x12
        /*0026*/ 	.short	(.L_7 - .L_6)
	.align		4
.L_6:
        /*0028*/ 	.word	index@(triton_poi_fused_convolution_div_sub_1)
        /*002c*/ 	.word	0x00000000
.L_7:


//--------------------- .nv.info.triton_poi_fused_convolution_div_sub_1 --------------------------
	.section	.nv.info.triton_poi_fused_convolution_div_sub_1,"",@"SHT_CUDA_INFO"
	.sectionflags	@""
	.align	4


	//----- nvinfo : EIATTR_CUDA_API_VERSION
	.align		4
        /*0000*/ 	.byte	0x04, 0x37
        /*0002*/ 	.short	(.L_9 - .L_8)
.L_8:
        /*0004*/ 	.word	0x0000007c


	//----- nvinfo : EIATTR_KPARAM_INFO
	.align		4
.L_9:
        /*0008*/ 	.byte	0x04, 0x17
        /*000a*/ 	.short	(.L_11 - .L_10)
.L_10:
        /*000c*/ 	.word	0x00000000
        /*0010*/ 	.short	0x0004
        /*0012*/ 	.short	0x001c
        /*0014*/ 	.byte	0x00, 0xf0, 0x11, 0x00


	//----- nvinfo : EIATTR_KPARAM_INFO
	.align		4
.L_11:
        /*0018*/ 	.byte	0x04, 0x17
        /*001a*/ 	.short	(.L_13 - .L_12)
.L_12:
        /*001c*/ 	.word	0x00000000
        /*0020*/ 	.short	0x0003
        /*0022*/ 	.short	0x0018
        /*0024*/ 	.byte	0x00, 0xf0, 0x11, 0x00


	//----- nvinfo : EIATTR_KPARAM_INFO
	.align		4
.L_13:
        /*0028*/ 	.byte	0x04, 0x17
        /*002a*/ 	.short	(.L_15 - .L_14)
.L_14:
        /*002c*/ 	.word	0x00000000
        /*0030*/ 	.short	0x0002
        /*0032*/ 	.short	0x0010
        /*0034*/ 	.byte	0x00, 0xf4, 0x21, 0x00


	//----- nvinfo : EIATTR_KPARAM_INFO
	.align		4
.L_15:
        /*0038*/ 	.byte	0x04, 0x17
        /*003a*/ 	.short	(.L_17 - .L_16)
.L_16:
        /*003c*/ 	.word	0x00000000
        /*0040*/ 	.short	0x0001
        /*0042*/ 	.short	0x0008
        /*0044*/ 	.byte	0x00, 0xf4, 0x21, 0x00


	//----- nvinfo : EIATTR_KPARAM_INFO
	.align		4
.L_17:
        /*0048*/ 	.byte	0x04, 0x17
        /*004a*/ 	.short	(.L_19 - .L_18)
.L_18:
        /*004c*/ 	.word	0x00000000
        /*0050*/ 	.short	0x0000
        /*0052*/ 	.short	0x0000
        /*0054*/ 	.byte	0x00, 0xf4, 0x21, 0x00


	//----- nvinfo : EIATTR_SPARSE_MMA_MASK
	.align		4
.L_19:
        /*0058*/ 	.byte	0x03, 0x50
        /*005a*/ 	.short	0x0000


	//----- nvinfo : EIATTR_MAXREG_COUNT
	.align		4
        /*005c*/ 	.byte	0x03, 0x1b
        /*005e*/ 	.short	0x00ff


	//----- nvinfo : EIATTR_EXIT_INSTR_OFFSETS
	.align		4
        /*0060*/ 	.byte	0x04, 0x1c
        /*0062*/ 	.short	(.L_21 - .L_20)


	//   ....[0]....
.L_20:
        /*0064*/ 	.word	0x00001220


	//   ....[1]....
        /*0068*/ 	.word	0x00001240


	//----- nvinfo : EIATTR_REQNTID
	.align		4
.L_21:
        /*006c*/ 	.byte	0x04, 0x10
        /*006e*/ 	.short	(.L_23 - .L_22)
.L_22:
        /*0070*/ 	.word	0x00000100
        /*0074*/ 	.word	0x00000001
        /*0078*/ 	.word	0x00000001


	//----- nvinfo : EIATTR_CBANK_PARAM_SIZE
	.align		4
.L_23:
        /*007c*/ 	.byte	0x03, 0x19
        /*007e*/ 	.short	0x0020


	//----- nvinfo : EIATTR_PARAM_CBANK
	.align		4
        /*0080*/ 	.byte	0x04, 0x0a
        /*0082*/ 	.short	(.L_25 - .L_24)
	.align		4
.L_24:
        /*0084*/ 	.word	index@(.nv.constant0.triton_poi_fused_convolution_div_sub_1)
        /*0088*/ 	.short	0x0210
        /*008a*/ 	.short	0x0020


	//----- nvinfo : EIATTR_SW_WAR
	.align		4
.L_25:
        /*008c*/ 	.byte	0x04, 0x36
        /*008e*/ 	.short	(.L_27 - .L_26)
.L_26:
        /*0090*/ 	.word	0x00000008
.L_27:


//--------------------- .nv.callgraph             --------------------------
	.section	.nv.callgraph,"",@"SHT_CUDA_CALLGRAPH"
	.align	4
	.sectionentsize	8
	.align		4
        /*0000*/ 	.word	0x00000000
	.align		4
        /*0004*/ 	.word	0xffffffff
	.align		4
        /*0008*/ 	.word	0x00000000
	.align		4
        /*000c*/ 	.word	0xfffffffe
	.align		4
        /*0010*/ 	.word	0x00000000
	.align		4
        /*0014*/ 	.word	0xfffffffd
	.align		4
        /*0018*/ 	.word	0x00000000
	.align		4
        /*001c*/ 	.word	0xfffffffc


//--------------------- .text.triton_poi_fused_convolution_div_sub_1 --------------------------
	.section	.text.triton_poi_fused_convolution_div_sub_1,"ax",@progbits
	.align	128
        .global         triton_poi_fused_convolution_div_sub_1
        .type           triton_poi_fused_convolution_div_sub_1,@function
        .size           triton_poi_fused_convolution_div_sub_1,(.L_x_1 - triton_poi_fused_convolution_div_sub_1)
        .other          triton_poi_fused_convolution_div_sub_1,@"STO_CUDA_ENTRY STV_DEFAULT"
triton_poi_fused_convolution_div_sub_1:
.text.triton_poi_fused_convolution_div_sub_1:
[----:B------:R-:W0:Y:S01]  /*0000*/  LDC R1, c[0x0][0x28] ;  /* 0x00000a00ff017b82 */ /* 0x000e220000000800 */
[----:B------:R-:W1:Y:S07]  /*0010*/  S2R R19, SR_TID.X ;  /* 0x0000000000137919 */ /* 0x000e6e0000002100 */
[----:B------:R-:W2:Y:S01]  /*0020*/  LDC.64 R30, c[0x0][0x210] ;  /* 0x00008400ff1e7b82 */ /* 0x000ea20000000a00 */
[----:B------:R-:W-:Y:S01]  /*0030*/  MOV R27, RZ ;  /* 0x000000ff001b7202 */ /* 0x000fe20000000f00 */
[----:B------:R-:W3:Y:S01]  /*0040*/  S2R R2, SR_CTAID.X ;  /* 0x0000000000027919 */ /* 0x000ee20000002500 */
[----:B------:R-:W4:Y:S01]  /*0050*/  S2R R32, SR_CTAID.Y ;  /* 0x0000000000207919 */ /* 0x000f220000002600 */
[----:B------:R-:W-:Y:S01]  /*0060*/  ULDC.64 UR4, c[0x0][0x208] ;  /* 0x0000820000047ab9 */ /* 0x000fe20000000a00 */
[----:B------:R-:W-:Y:S01]  /*0070*/  HFMA2.MMA R29, -RZ, RZ, 0, 0 ;  /* 0x00000000ff1d7435 */ /* 0x000fe200000001ff */
[----:B-1----:R-:W-:-:S02]  /*0080*/  SHF.R.U32.HI R0, RZ, 0x4, R19 ;  /* 0x00000004ff007819 */ /* 0x002fc40000011613 */
[----:B------:R-:W-:Y:S02]  /*0090*/  LOP3.LUT R19, R19, 0xf, RZ, 0xc0, !PT ;  /* 0x0000000f13137812 */ /* 0x000fe400078ec0ff */
[----:B------:R-:W-:Y:S02]  /*00a0*/  LOP3.LUT R3, R0, 0xf, RZ, 0xc0, !PT ;  /* 0x0000000f00037812 */ /* 0x000fe400078ec0ff */
[----:B---3--:R-:W-:Y:S02]  /*00b0*/  LEA R19, R2, R19, 0x4 ;  /* 0x0000001302137211 */ /* 0x008fe400078e20ff */
[----:B----4-:R-:W-:Y:S02]  /*00c0*/  PRMT R20, R3, 0x6540, R32 ;  /* 0x0000654003147816 */ /* 0x010fe40000000020 */
[----:B------:R-:W-:Y:S02]  /*00d0*/  ISETP.GE.AND P6, PT, R19, 0x9, PT ;  /* 0x000000091300780c */ /* 0x000fe40003fc6270 */
[C---:B------:R-:W-:Y:S01]  /*00e0*/  LOP3.LUT R28, R20.reuse, 0x20, RZ, 0xfc, !PT ;  /* 0x00000020141c7812 */ /* 0x040fe200078efcff */
[C---:B------:R-:W-:Y:S01]  /*00f0*/  IMAD R39, R20.reuse, 0x9, R19 ;  /* 0x0000000914277824 */ /* 0x040fe200078e0213 */
[----:B------:R-:W-:-:S02]  /*0100*/  LOP3.LUT R0, R20, 0x30, RZ, 0xfc, !PT ;  /* 0x0000003014007812 */ /* 0x000fc400078efcff */
[----:B------:R-:W-:Y:S02]  /*0110*/  ISETP.LT.AND P1, PT, R28, 0xc0, !P6 ;  /* 0x000000c01c00780c */ /* 0x000fe40007721270 */
[----:B------:R-:W-:Y:S02]  /*0120*/  IADD3 R5, R39, 0x120, RZ ;  /* 0x0000012027057810 */ /* 0x000fe40007ffe0ff */
[----:B------:R-:W-:Y:S02]  /*0130*/  ISETP.LT.AND P0, PT, R0, 0xc0, !P6 ;  /* 0x000000c00000780c */ /* 0x000fe40007701270 */
[C---:B------:R-:W-:Y:S01]  /*0140*/  LOP3.LUT R26, R20.reuse, 0x10, RZ, 0xfc, !PT ;  /* 0x00000010141a7812 */ /* 0x040fe200078efcff */
[----:B--2---:R-:W-:Y:S01]  /*0150*/  IMAD.WIDE R4, R5, 0x4, R30 ;  /* 0x0000000405047825 */ /* 0x004fe200078e021e */
[----:B------:R-:W-:Y:S01]  /*0160*/  IADD3 R9, R39, 0x1b0, RZ ;  /* 0x000001b027097810 */ /* 0x000fe20007ffe0ff */
[----:B------:R-:W-:Y:S01]  /*0170*/  HFMA2.MMA R25, -RZ, RZ, 0, 0 ;  /* 0x00000000ff197435 */ /* 0x000fe200000001ff */
[----:B------:R-:W-:-:S02]  /*0180*/  LOP3.LUT R17, R20, 0x50, RZ, 0xfc, !PT ;  /* 0x0000005014117812 */ /* 0x000fc400078efcff */
[----:B------:R-:W-:Y:S01]  /*0190*/  ISETP.LT.AND P2, PT, R26, 0xc0, !P6 ;  /* 0x000000c01a00780c */ /* 0x000fe20007741270 */
[----:B------:R1:W2:Y:S01]  /*01a0*/  @P1 LDG.E.EL R27, desc[UR4][R4.64] ;  /* 0x00000004041b1981 */ /* 0x0002a2000c2e1900 */
[----:B------:R-:W-:Y:S01]  /*01b0*/  P2R R45, PR, RZ, 0x2 ;  /* 0x00000002ff2d7803 */ /* 0x000fe20000000000 */
[--C-:B------:R-:W-:Y:S01]  /*01c0*/  IMAD.WIDE R8, R9, 0x4, R30.reuse ;  /* 0x0000000409087825 */ /* 0x100fe200078e021e */
[----:B------:R-:W-:Y:S02]  /*01d0*/  ISETP.LT.AND P1, PT, R17, 0xc0, !P6 ;  /* 0x000000c01100780c */ /* 0x000fe40007721270 */
[----:B------:R-:W-:Y:S01]  /*01e0*/  IADD3 R3, R39, 0x90, RZ ;  /* 0x0000009027037810 */ /* 0x000fe20007ffe0ff */
[----:B------:R-:W-:Y:S01]  /*01f0*/  HFMA2.MMA R21, -RZ, RZ, 0, 0 ;  /* 0x00000000ff157435 */ /* 0x000fe200000001ff */
[----:B------:R-:W-:Y:S01]  /*0200*/  IADD3 R13, R39, 0x2d0, RZ ;  /* 0x000002d0270d7810 */ /* 0x000fe20007ffe0ff */
[----:B------:R3:W4:Y:S01]  /*0210*/  @P0 LDG.E.EL R25, desc[UR4][R8.64] ;  /* 0x0000000408190981 */ /* 0x000722000c2e1900 */
[----:B------:R-:W-:Y:S01]  /*0220*/  LOP3.LUT R7, R20, 0x40, RZ, 0xfc, !PT ;  /* 0x0000004014077812 */ /* 0x000fe200078efcff */
[----:B------:R-:W-:Y:S01]  /*0230*/  IMAD.WIDE R2, R3, 0x4, R30 ;  /* 0x0000000403027825 */ /* 0x000fe200078e021e */
[----:B------:R-:W-:-:S02]  /*0240*/  P2R R44, PR, RZ, 0x4 ;  /* 0x00000004ff2c7803 */ /* 0x000fc40000000000 */
[C---:B------:R-:W-:Y:S01]  /*0250*/  LOP3.LUT R15, R20.reuse, 0x60, RZ, 0xfc, !PT ;  /* 0x00000060140f7812 */ /* 0x040fe200078efcff */
[--C-:B-1----:R-:W-:Y:S01]  /*0260*/  IMAD.WIDE R4, R13, 0x4, R30.reuse ;  /* 0x000000040d047825 */ /* 0x102fe200078e021e */
[----:B------:R1:W5:Y:S01]  /*0270*/  @P2 LDG.E.EL R29, desc[UR4][R2.64] ;  /* 0x00000004021d2981 */ /* 0x000362000c2e1900 */
[----:B------:R-:W-:Y:S01]  /*0280*/  HFMA2.MMA R12, -RZ, RZ, 0, 0 ;  /* 0x00000000ff0c7435 */ /* 0x000fe200000001ff */
[----:B------:R-:W-:Y:S02]  /*0290*/  P2R R52, PR, RZ, 0x1 ;  /* 0x00000001ff347803 */ /* 0x000fe40000000000 */
[C---:B---3--:R-:W-:Y:S01]  /*02a0*/  LOP3.LUT R9, R20.reuse, 0x90, RZ, 0xfc, !PT ;  /* 0x0000009014097812 */ /* 0x048fe200078efcff */
[----:B------:R-:W-:Y:S01]  /*02b0*/  VIADD R11, R39, 0x240 ;  /* 0x00000240270b7836 */ /* 0x000fe20000000000 */
[----:B------:R-:W-:Y:S01]  /*02c0*/  ISETP.LT.AND P2, PT, R7, 0xc0, !P6 ;  /* 0x000000c00700780c */ /* 0x000fe20007741270 */
[----:B------:R3:W2:Y:S01]  /*02d0*/  @P1 LDG.E.EL R21, desc[UR4][R4.64] ;  /* 0x0000000404151981 */ /* 0x0006a2000c2e1900 */
[----:B------:R-:W-:Y:S01]  /*02e0*/  ISETP.LT.AND P3, PT, R9, 0xc0, !P6 ;  /* 0x000000c00900780c */ /* 0x000fe20007761270 */
[----:B-1----:R-:W-:Y:S01]  /*02f0*/  IMAD.WIDE R2, R11, 0x4, R30 ;  /* 0x000000040b027825 */ /* 0x002fe200078e021e */
[----:B------:R-:W-:-:S02]  /*0300*/  LOP3.LUT R11, R20, 0x80, RZ, 0xfc, !PT ;  /* 0x00000080140b7812 */ /* 0x000fc400078efcff */
[----:B------:R-:W-:Y:S02]  /*0310*/  ISETP.LT.AND P0, PT, R15, 0xc0, !P6 ;  /* 0x000000c00f00780c */ /* 0x000fe40007701270 */
[----:B---3--:R-:W-:Y:S02]  /*0320*/  IADD3 R5, R39, 0x510, RZ ;  /* 0x0000051027057810 */ /* 0x008fe40007ffe0ff */
[----:B------:R-:W-:Y:S02]  /*0330*/  ISETP.LT.AND P4, PT, R11, 0xc0, !P6 ;  /* 0x000000c00b00780c */ /* 0x000fe40007781270 */
[----:B------:R-:W-:Y:S01]  /*0340*/  MOV R23, RZ ;  /* 0x000000ff00177202 */ /* 0x000fe20000000f00 */
[----:B------:R-:W-:Y:S01]  /*0350*/  IMAD.WIDE R4, R5, 0x4, R30 ;  /* 0x0000000405047825 */ /* 0x000fe200078e021e */
[----:B------:R-:W-:Y:S02]  /*0360*/  IADD3 R35, R39, 0x360, RZ ;  /* 0x0000036027237810 */ /* 0x000fe40007ffe0ff */
[----:B------:R-:W-:-:S02]  /*0370*/  IADD3 R33, R39, 0x480, RZ ;  /* 0x0000048027217810 */ /* 0x000fc40007ffe0ff */
[----:B------:R-:W-:Y:S01]  /*0380*/  MOV R18, RZ ;  /* 0x000000ff00127202 */ /* 0x000fe20000000f00 */
[----:B------:R-:W-:Y:S01]  /*0390*/  IMAD.WIDE R34, R35, 0x4, R30 ;  /* 0x0000000423227825 */ /* 0x000fe200078e021e */
[----:B------:R1:W3:Y:S01]  /*03a0*/  @P3 LDG.E.EL R12, desc[UR4][R4.64] ;  /* 0x00000004040c3981 */ /* 0x0002e2000c2e1900 */
[----:B------:R-:W-:-:S03]  /*03b0*/  MOV R14, RZ ;  /* 0x000000ff000e7202 */ /* 0x000fc60000000f00 */
[----:B------:R1:W2:Y:S01]  /*03c0*/  @P2 LDG.E.EL R23, desc[UR4][R2.64] ;  /* 0x0000000402172981 */ /* 0x0002a2000c2e1900 */
[----:B------:R-:W-:-:S03]  /*03d0*/  P2R R46, PR, RZ, 0x1 ;  /* 0x00000001ff2e7803 */ /* 0x000fc60000000000 */
[----:B------:R-:W2:Y:S01]  /*03e0*/  @P0 LDG.E.EL R18, desc[UR4][R34.64] ;  /* 0x0000000422120981 */ /* 0x000ea2000c2e1900 */
[----:B-1----:R-:W-:Y:S02]  /*03f0*/  IMAD.SHL.U32 R5, R32, 0x100, RZ ;  /* 0x0000010020057824 */ /* 0x002fe400078e00ff */
[----:B0-----:R-:W-:Y:S01]  /*0400*/  IMAD.WIDE R2, R33, 0x4, R30 ;  /* 0x0000000421027825 */ /* 0x001fe200078e021e */
[----:B------:R-:W-:Y:S02]  /*0410*/  IADD3 R33, R39, 0x630, RZ ;  /* 0x0000063027217810 */ /* 0x000fe40007ffe0ff */
[----:B------:R-:W-:Y:S02]  /*0420*/  ISETP.LT.AND P0, PT, R5, RZ, !P6 ;  /* 0x000000ff0500720c */ /* 0x000fe40007701270 */
[C---:B------:R-:W-:Y:S01]  /*0430*/  LOP3.LUT R13, R20.reuse, 0x70, RZ, 0xfc, !PT ;  /* 0x00000070140d7812 */ /* 0x040fe200078efcff */
[----:B------:R0:W2:Y:S01]  /*0440*/  @P4 LDG.E.EL R14, desc[UR4][R2.64] ;  /* 0x00000004020e4981 */ /* 0x0000a2000c2e1900 */
[----:B------:R-:W-:-:S02]  /*0450*/  LOP3.LUT R22, R20, 0xa0, RZ, 0xfc, !PT ;  /* 0x000000a014167812 */ /* 0x000fc400078efcff */
[----:B------:R-:W-:Y:S02]  /*0460*/  LOP3.LUT R24, R20, 0xb0, RZ, 0xfc, !PT ;  /* 0x000000b014187812 */ /* 0x000fe400078efcff */
[----:B------:R-:W-:Y:S02]  /*0470*/  P2R R51, PR, RZ, 0x4 ;  /* 0x00000004ff337803 */ /* 0x000fe40000000000 */
[----:B------:R-:W-:Y:S01]  /*0480*/  P2R R50, PR, RZ, 0x2 ;  /* 0x00000002ff327803 */ /* 0x000fe20000000000 */
[----:B0-----:R-:W-:Y:S01]  /*0490*/  IMAD.WIDE R2, R33, 0x4, R30 ;  /* 0x0000000421027825 */ /* 0x001fe200078e021e */
[----:B------:R-:W-:Y:S02]  /*04a0*/  IADD3 R33, R39, 0x6c0, RZ ;  /* 0x000006c027217810 */ /* 0x000fe40007ffe0ff */
[----:B------:R-:W-:Y:S02]  /*04b0*/  ISETP.LT.AND P5, PT, R13, 0xc0, !P6 ;  /* 0x000000c00d00780c */ /* 0x000fe400077a1270 */
[----:B------:R-:W-:-:S02]  /*04c0*/  ISETP.LT.AND P2, PT, R22, 0xc0, !P6 ;  /* 0x000000c01600780c */ /* 0x000fc40007741270 */
[----:B------:R-:W-:Y:S02]  /*04d0*/  ISETP.LT.AND P1, PT, R24, 0xc0, !P6 ;  /* 0x000000c01800780c */ /* 0x000fe40007721270 */
[----:B------:R-:W-:Y:S01]  /*04e0*/  ISETP.LT.AND P6, PT, R20, 0xc0, !P6 ;  /* 0x000000c01400780c */ /* 0x000fe200077c1270 */
[----:B------:R-:W-:Y:S01]  /*04f0*/  IMAD.WIDE R32, R33, 0x4, R30 ;  /* 0x0000000421207825 */ /* 0x000fe200078e021e */
[----:B------:R-:W-:Y:S01]  /*0500*/  MOV R6, RZ ;  /* 0x000000ff00067202 */ /* 0x000fe20000000f00 */
[----:B------:R-:W-:-:S05]  /*0510*/  HFMA2.MMA R47, -RZ, RZ, 0, 0 ;  /* 0x00000000ff2f7435 */ /* 0x000fca00000001ff */
[----:B------:R0:W2:Y:S02]  /*0520*/  @P0 LDG.E.EL R6, desc[UR4][R32.64] ;  /* 0x0000000420060981 */ /* 0x0000a4000c2e1900 */
[----:B0-----:R-:W-:-:S05]  /*0530*/  IMAD.WIDE R32, R39, 0x4, R30 ;  /* 0x0000000427207825 */ /* 0x001fca00078e021e */
[----:B------:R-:W2:Y:S01]  /*0540*/  @P6 LDG.E.EL R47, desc[UR4][R32.64] ;  /* 0x00000004202f6981 */ /* 0x000ea2000c2e1900 */
[----:B------:R-:W-:-:S10]  /*0550*/  HFMA2.MMA R8, -RZ, RZ, 0, 0 ;  /* 0x00000000ff087435 */ /* 0x000fd400000001ff */
[----:B------:R0:W2:Y:S02]  /*0560*/  @P1 LDG.E.EL R8, desc[UR4][R2.64] ;  /* 0x0000000402081981 */ /* 0x0000a4000c2e1900 */
[----:B0-----:R-:W-:-:S05]  /*0570*/  IMAD.HI R2, R20, 0x55555556, RZ ;  /* 0x5555555614027827 */ /* 0x001fca00078e02ff */
[----:B------:R-:W-:Y:S01]  /*0580*/  LEA.HI R55, R2, R2, RZ, 0x1 ;  /* 0x0000000202377211 */ /* 0x000fe200078f08ff */
[----:B------:R-:W-:Y:S01]  /*0590*/  HFMA2.MMA R16, -RZ, RZ, 0, 0 ;  /* 0x00000000ff107435 */ /* 0x000fe200000001ff */
[----:B------:R-:W-:-:S03]  /*05a0*/  VIADD R37, R39, 0x3f0 ;  /* 0x000003f027257836 */ /* 0x000fc60000000000 */
[----:B------:R-:W-:Y:S02]  /*05b0*/  IMAD R2, R55, -0x3, R20 ;  /* 0xfffffffd37027824 */ /* 0x000fe400078e0214 */
[----:B------:R-:W-:-:S04]  /*05c0*/  IMAD.WIDE R36, R37, 0x4, R30 ;  /* 0x0000000425247825 */ /* 0x000fc800078e021e */
[----:B------:R-:W-:Y:S01]  /*05d0*/  IMAD R2, R19, 0x3, R2 ;  /* 0x0000000313027824 */ /* 0x000fe200078e0202 */
[----:B------:R-:W3:Y:S03]  /*05e0*/  @P5 LDG.E.EL R16, desc[UR4][R36.64] ;  /* 0x0000000424105981 */ /* 0x000ee6000c2e1900 */
[----:B------:R-:W-:Y:S02]  /*05f0*/  IMAD R55, R55, 0x1b, R2 ;  /* 0x0000001b37377824 */ /* 0x000fe400078e0202 */
[----:B------:R-:W-:-:S05]  /*0600*/  IMAD.HI R2, R26, 0x55555556, RZ ;  /* 0x555555561a027827 */ /* 0x000fca00078e02ff */
[----:B------:R-:W-:-:S05]  /*0610*/  LEA.HI R5, R2, R2, RZ, 0x1 ;  /* 0x0000000202057211 */ /* 0x000fca00078f08ff */
[----:B------:R-:W-:-:S04]  /*0620*/  IMAD R2, R5, -0x3, R26 ;  /* 0xfffffffd05027824 */ /* 0x000fc800078e021a */
[----:B------:R-:W-:Y:S02]  /*0630*/  IMAD R2, R5, 0x1b, R2 ;  /* 0x0000001b05027824 */ /* 0x000fe400078e0202 */
[----:B------:R-:W-:-:S05]  /*0640*/  IMAD.HI R5, R28, 0x55555556, RZ ;  /* 0x555555561c057827 */ /* 0x000fca00078e02ff */
[----:B------:R-:W-:-:S05]  /*0650*/  LEA.HI R5, R5, R5, RZ, 0x1 ;  /* 0x0000000505057211 */ /* 0x000fca00078f08ff */
[----:B------:R-:W-:Y:S02]  /*0660*/  IMAD R28, R5, -0x3, R28 ;  /* 0xfffffffd051c7824 */ /* 0x000fe400078e021c */
[----:B------:R-:W-:Y:S02]  /*0670*/  VIADD R35, R39, 0x5a0 ;  /* 0x000005a027237836 */ /* 0x000fe40000000000 */
[----:B------:R-:W-:Y:S02]  /*0680*/  IMAD R28, R5, 0x1b, R28 ;  /* 0x0000001b051c7824 */ /* 0x000fe400078e021c */
[----:B------:R-:W-:Y:S01]  /*0690*/  IMAD.HI R5, R0, 0x55555556, RZ ;  /* 0x5555555600057827 */ /* 0x000fe200078e02ff */
[----:B------:R-:W-:Y:S01]  /*06a0*/  MOV R10, RZ ;  /* 0x000000ff000a7202 */ /* 0x000fe20000000f00 */
[----:B------:R-:W-:Y:S01]  /*06b0*/  HFMA2.MMA R4, -RZ, RZ, 0, 0 ;  /* 0x00000000ff047435 */ /* 0x000fe200000001ff */
[----:B------:R-:W-:Y:S01]  /*06c0*/  IADD3 R41, R39, 0x750, RZ ;  /* 0x0000075027297810 */ /* 0x000fe20007ffe0ff */
[----:B------:R-:W-:Y:S01]  /*06d0*/  IMAD.WIDE R34, R35, 0x4, R30 ;  /* 0x0000000423227825 */ /* 0x000fe200078e021e */
[----:B------:R-:W-:-:S04]  /*06e0*/  LEA.HI R5, R5, R5, RZ, 0x1 ;  /* 0x0000000505057211 */ /* 0x000fc800078f08ff */
[----:B------:R0:W3:Y:S01]  /*06f0*/  @P2 LDG.E.EL R10, desc[UR4][R34.64] ;  /* 0x00000004220a2981 */ /* 0x0000e2000c2e1900 */
[----:B------:R-:W-:Y:S01]  /*0700*/  IMAD R26, R5, -0x3, R0 ;  /* 0xfffffffd051a7824 */ /* 0x000fe200078e0200 */
[----:B------:R-:W-:Y:S01]  /*0710*/  IADD3 R43, R39, 0x7e0, RZ ;  /* 0x000007e0272b7810 */ /* 0x000fe20007ffe0ff */
[----:B------:R-:W-:Y:S01]  /*0720*/  IMAD.HI R0, R7, 0x55555556, RZ ;  /* 0x5555555607007827 */ /* 0x000fe200078e02ff */
[----:B------:R-:W-:-:S03]  /*0730*/  IADD3 R39, R39, 0x870, RZ ;  /* 0x0000087027277810 */ /* 0x000fc60007ffe0ff */
[----:B0-----:R-:W-:Y:S01]  /*0740*/  IMAD.WIDE R34, R41, 0x4, R30 ;  /* 0x0000000429227825 */ /* 0x001fe200078e021e */
[----:B------:R-:W-:-:S04]  /*0750*/  MOV R3, RZ ;  /* 0x000000ff00037202 */ /* 0x000fc80000000f00 */
[----:B------:R0:W3:Y:S01]  /*0760*/  @P0 LDG.E.EL R4, desc[UR4][R34.64] ;  /* 0x0000000422040981 */ /* 0x0000e2000c2e1900 */
[----:B------:R-:W-:-:S04]  /*0770*/  IMAD.WIDE R42, R43, 0x4, R30 ;  /* 0x000000042b2a7825 */ /* 0x000fc800078e021e */
[----:B------:R-:W-:Y:S01]  /*0780*/  IMAD.WIDE R30, R39, 0x4, R30 ;  /* 0x00000004271e7825 */ /* 0x000fe200078e021e */
[----:B------:R1:W3:Y:S01]  /*0790*/  @P0 LDG.E.EL R3, desc[UR4][R42.64] ;  /* 0x000000042a030981 */ /* 0x0002e2000c2e1900 */
[----:B0-----:R-:W-:Y:S02]  /*07a0*/  LEA.HI R34, R0, R0, RZ, 0x1 ;  /* 0x0000000000227211 */ /* 0x001fe400078f08ff */
[----:B------:R-:W-:-:S06]  /*07b0*/  MOV R0, RZ ;  /* 0x000000ff00007202 */ /* 0x000fcc0000000f00 */
[----:B------:R0:W3:Y:S01]  /*07c0*/  @P0 LDG.E.EL R0, desc[UR4][R30.64] ;  /* 0x000000041e000981 */ /* 0x0000e2000c2e1900 */
[----:B------:R-:W-:Y:S02]  /*07d0*/  IMAD R26, R5, 0x1b, R26 ;  /* 0x0000001b051a7824 */ /* 0x000fe400078e021a */
[----:B------:R-:W-:-:S05]  /*07e0*/  IMAD.HI R5, R17, 0x55555556, RZ ;  /* 0x5555555611057827 */ /* 0x000fca00078e02ff */
[----:B-1----:R-:W-:Y:S01]  /*07f0*/  LEA.HI R42, R5, R5, RZ, 0x1 ;  /* 0x00000005052a7211 */ /* 0x002fe200078f08ff */
[----:B------:R-:W-:-:S04]  /*0800*/  IMAD.HI R5, R15, 0x55555556, RZ ;  /* 0x555555560f057827 */ /* 0x000fc800078e02ff */
[----:B------:R-:W-:-:S04]  /*0810*/  IMAD R17, R42, -0x3, R17 ;  /* 0xfffffffd2a117824 */ /* 0x000fc800078e0211 */
[----:B------:R-:W-:Y:S01]  /*0820*/  IMAD R32, R42, 0x1b, R17 ;  /* 0x0000001b2a207824 */ /* 0x000fe200078e0211 */
[----:B------:R-:W-:Y:S01]  /*0830*/  LEA.HI R42, R5, R5, RZ, 0x1 ;  /* 0x00000005052a7211 */ /* 0x000fe200078f08ff */
[----:B------:R-:W-:-:S05]  /*0840*/  IMAD.HI R5, R13, 0x55555556, RZ ;  /* 0x555555560d057827 */ /* 0x000fca00078e02ff */
[----:B0-----:R-:W-:Y:S01]  /*0850*/  LEA.HI R30, R5, R5, RZ, 0x1 ;  /* 0x00000005051e7211 */ /* 0x001fe200078f08ff */
[----:B------:R-:W-:-:S05]  /*0860*/  IMAD.HI R5, R11, 0x55555556, RZ ;  /* 0x555555560b057827 */ /* 0x000fca00078e02ff */
[----:B------:R-:W-:Y:S01]  /*0870*/  LEA.HI R54, R5, R5, RZ, 0x1 ;  /* 0x0000000505367211 */ /* 0x000fe200078f08ff */
[----:B------:R-:W-:-:S05]  /*0880*/  IMAD.HI R5, R9, 0x55555556, RZ ;  /* 0x5555555609057827 */ /* 0x000fca00078e02ff */
[----:B------:R-:W-:Y:S01]  /*0890*/  LEA.HI R56, R5, R5, RZ, 0x1 ;  /* 0x0000000505387211 */ /* 0x000fe200078f08ff */
[----:B------:R-:W-:-:S05]  /*08a0*/  IMAD.HI R5, R22, 0x55555556, RZ ;  /* 0x5555555616057827 */ /* 0x000fca00078e02ff */
[----:B------:R-:W-:-:S05]  /*08b0*/  LEA.HI R5, R5, R5, RZ, 0x1 ;  /* 0x0000000505057211 */ /* 0x000fca00078f08ff */
[----:B------:R-:W-:-:S04]  /*08c0*/  IMAD R58, R5, -0x3, R22 ;  /* 0xfffffffd053a7824 */ /* 0x000fc800078e0216 */
[----:B------:R-:W-:Y:S02]  /*08d0*/  IMAD R58, R5, 0x1b, R58 ;  /* 0x0000001b053a7824 */ /* 0x000fe400078e023a */
[----:B------:R-:W-:-:S05]  /*08e0*/  IMAD.HI R5, R24, 0x55555556, RZ ;  /* 0x5555555618057827 */ /* 0x000fca00078e02ff */
[----:B------:R-:W-:-:S05]  /*08f0*/  LEA.HI R5, R5, R5, RZ, 0x1 ;  /* 0x0000000505057211 */ /* 0x000fca00078f08ff */
[C---:B------:R-:W-:Y:S02]  /*0900*/  IMAD R60, R5.reuse, -0x3, R24 ;  /* 0xfffffffd053c7824 */ /* 0x040fe400078e0218 */
[----:B------:R-:W-:Y:S02]  /*0910*/  IMAD R9, R56, -0x3, R9 ;  /* 0xfffffffd38097824 */ /* 0x000fe400078e0209 */
[----:B------:R-:W-:Y:S01]  /*0920*/  IMAD R60, R5, 0x1b, R60 ;  /* 0x0000001b053c7824 */ /* 0x000fe200078e023c */
[----:B------:R-:W-:Y:S01]  /*0930*/  LOP3.LUT R5, R20, 0xc0, RZ, 0xfc, !PT ;  /* 0x000000c014057812 */ /* 0x000fe200078efcff */
[----:B------:R-:W-:Y:S02]  /*0940*/  IMAD R56, R56, 0x1b, R9 ;  /* 0x0000001b38387824 */ /* 0x000fe400078e0209 */
[----:B------:R-:W-:Y:S02]  /*0950*/  IMAD R7, R34, -0x3, R7 ;  /* 0xfffffffd22077824 */ /* 0x000fe400078e0207 */
[----:B------:R-:W-:-:S04]  /*0960*/  IMAD.HI R9, R5, 0x55555556, RZ ;  /* 0x5555555605097827 */ /* 0x000fc800078e02ff */
[----:B------:R-:W-:Y:S01]  /*0970*/  IMAD R34, R34, 0x1b, R7 ;  /* 0x0000001b22227824 */ /* 0x000fe200078e0207 */
[----:B------:R-:W-:Y:S01]  /*0980*/  LOP3.LUT R7, R20, 0xd0, RZ, 0xfc, !PT ;  /* 0x000000d014077812 */ /* 0x000fe200078efcff */
[----:B------:R-:W-:Y:S01]  /*0990*/  IMAD R11, R54, -0x3, R11 ;  /* 0xfffffffd360b7824 */ /* 0x000fe200078e020b */
[----:B------:R-:W-:-:S03]  /*09a0*/  LEA.HI R22, R9, R9, RZ, 0x1 ;  /* 0x0000000909167211 */ /* 0x000fc600078f08ff */
[----:B------:R-:W-:Y:S02]  /*09b0*/  IMAD R54, R54, 0x1b, R11 ;  /* 0x0000001b36367824 */ /* 0x000fe400078e020b */
[----:B------:R-:W-:-:S04]  /*09c0*/  IMAD.HI R11, R7, 0x55555556, RZ ;  /* 0x55555556070b7827 */ /* 0x000fc800078e02ff */
[----:B------:R-:W-:Y:S01]  /*09d0*/  IMAD R9, R22, -0x3, R5 ;  /* 0xfffffffd16097824 */ /* 0x000fe200078e0205 */
[C---:B------:R-:W-:Y:S02]  /*09e0*/  LOP3.LUT R5, R20.reuse, 0xe0, RZ, 0xfc, !PT ;  /* 0x000000e014057812 */ /* 0x040fe400078efcff */
[----:B------:R-:W-:Y:S02]  /*09f0*/  LEA.HI R24, R11, R11, RZ, 0x1 ;  /* 0x0000000b0b187211 */ /* 0x000fe400078f08ff */
[----:B------:R-:W-:Y:S01]  /*0a00*/  LOP3.LUT R20, R20, 0xf0, RZ, 0xfc, !PT ;  /* 0x000000f014147812 */ /* 0x000fe200078efcff */
[----:B------:R-:W-:-:S04]  /*0a10*/  IMAD.HI R11, R5, 0x55555556, RZ ;  /* 0x55555556050b7827 */ /* 0x000fc800078e02ff */
[----:B------:R-:W-:Y:S01]  /*0a20*/  IMAD R9, R22, 0x1b, R9 ;  /* 0x0000001b16097824 */ /* 0x000fe200078e0209 */
[----:B------:R-:W-:Y:S01]  /*0a30*/  LEA.HI R22, R11, R11, RZ, 0x1 ;  /* 0x0000000b0b167211 */ /* 0x000fe200078f08ff */
[----:B------:R-:W-:-:S05]  /*0a40*/  IMAD.HI R11, R20, 0x55555556, RZ ;  /* 0x55555556140b7827 */ /* 0x000fca00078e02ff */
[----:B------:R-:W-:Y:S01]  /*0a50*/  LEA.HI R11, R11, R11, RZ, 0x1 ;  /* 0x0000000b0b0b7211 */ /* 0x000fe200078f08ff */
[----:B------:R-:W-:Y:S01]  /*0a60*/  IMAD R15, R42, -0x3, R15 ;  /* 0xfffffffd2a0f7824 */ /* 0x000fe200078e020f */
[----:B------:R-:W-:Y:S01]  /*0a70*/  P2R R48, PR, RZ, 0x20 ;  /* 0x00000020ff307803 */ /* 0x000fe20000000000 */
[----:B------:R-:W-:Y:S02]  /*0a80*/  IMAD R13, R30, -0x3, R13 ;  /* 0xfffffffd1e0d7824 */ /* 0x000fe400078e020d */
[----:B------:R-:W-:Y:S02]  /*0a90*/  IMAD R7, R24, -0x3, R7 ;  /* 0xfffffffd18077824 */ /* 0x000fe400078e0207 */
[----:B------:R-:W-:Y:S02]  /*0aa0*/  IMAD R5, R22, -0x3, R5 ;  /* 0xfffffffd16057824 */ /* 0x000fe400078e0205 */
[----:B------:R-:W-:Y:S01]  /*0ab0*/  IMAD R20, R11, -0x3, R20 ;  /* 0xfffffffd0b147824 */ /* 0x000fe200078e0214 */
[----:B------:R-:W-:Y:S01]  /*0ac0*/  ISETP.NE.AND P5, PT, R46, RZ, PT ;  /* 0x000000ff2e00720c */ /* 0x000fe20003fa5270 */
[----:B------:R-:W-:-:S02]  /*0ad0*/  IMAD R42, R42, 0x1b, R15 ;  /* 0x0000001b2a2a7824 */ /* 0x000fc400078e020f */
[----:B------:R-:W-:Y:S02]  /*0ae0*/  IMAD R30, R30, 0x1b, R13 ;  /* 0x0000001b1e1e7824 */ /* 0x000fe400078e020d */
[----:B------:R-:W-:Y:S02]  /*0af0*/  IMAD R7, R24, 0x1b, R7 ;  /* 0x0000001b18077824 */ /* 0x000fe400078e0207 */
[----:B------:R-:W-:Y:S02]  /*0b00*/  IMAD R5, R22, 0x1b, R5 ;  /* 0x0000001b16057824 */ /* 0x000fe400078e0205 */
[----:B------:R-:W-:Y:S01]  /*0b10*/  IMAD R31, R11, 0x1b, R20 ;  /* 0x0000001b0b1f7824 */ /* 0x000fe200078e0214 */
[----:B------:R-:W-:Y:S01]  /*0b20*/  P2R R53, PR, RZ, 0x20 ;  /* 0x00000020ff357803 */ /* 0x000fe20000000000 */
[C---:B------:R-:W-:Y:S01]  /*0b30*/  IMAD R49, R19.reuse, 0x3, R2 ;  /* 0x0000000313317824 */ /* 0x040fe200078e0202 */
[----:B------:R-:W-:Y:S01]  /*0b40*/  ISETP.NE.AND P5, PT, R50, RZ, PT ;  /* 0x000000ff3200720c */ /* 0x000fe20003fa5270 */
[----:B------:R-:W-:-:S02]  /*0b50*/  IMAD R28, R19, 0x3, R28 ;  /* 0x00000003131c7824 */ /* 0x000fc400078e021c */
[C---:B------:R-:W-:Y:S02]  /*0b60*/  IMAD R26, R19.reuse, 0x3, R26 ;  /* 0x00000003131a7824 */ /* 0x040fe400078e021a */
[C---:B------:R-:W-:Y:S02]  /*0b70*/  IMAD R24, R19.reuse, 0x3, R34 ;  /* 0x0000000313187824 */ /* 0x040fe400078e0222 */
[C---:B------:R-:W-:Y:S02]  /*0b80*/  IMAD R22, R19.reuse, 0x3, R32 ;  /* 0x0000000313167824 */ /* 0x040fe400078e0220 */
[C---:B------:R-:W-:Y:S02]  /*0b90*/  IMAD R20, R19.reuse, 0x3, R42 ;  /* 0x0000000313147824 */ /* 0x040fe400078e022a */
[C---:B------:R-:W-:Y:S02]  /*0ba0*/  IMAD R2, R19.reuse, 0x3, R30 ;  /* 0x0000000313027824 */ /* 0x040fe400078e021e */
[----:B------:R-:W-:-:S02]  /*0bb0*/  IMAD R17, R19, 0x3, R54 ;  /* 0x0000000313117824 */ /* 0x000fc400078e0236 */
[C---:B------:R-:W-:Y:S02]  /*0bc0*/  IMAD R15, R19.reuse, 0x3, R56 ;  /* 0x00000003130f7824 */ /* 0x040fe400078e0238 */
[C---:B------:R-:W-:Y:S02]  /*0bd0*/  IMAD R13, R19.reuse, 0x3, R58 ;  /* 0x00000003130d7824 */ /* 0x040fe400078e023a */
[C---:B------:R-:W-:Y:S02]  /*0be0*/  IMAD R11, R19.reuse, 0x3, R60 ;  /* 0x00000003130b7824 */ /* 0x040fe400078e023c */
[C---:B------:R-:W-:Y:S02]  /*0bf0*/  IMAD R9, R19.reuse, 0x3, R9 ;  /* 0x0000000313097824 */ /* 0x040fe400078e0209 */
[C---:B------:R-:W-:Y:S02]  /*0c00*/  IMAD R7, R19.reuse, 0x3, R7 ;  /* 0x0000000313077824 */ /* 0x040fe400078e0207 */
[----:B------:R-:W-:-:S02]  /*0c10*/  IMAD R5, R19, 0x3, R5 ;  /* 0x0000000313057824 */ /* 0x000fc400078e0205 */
[----:B------:R-:W-:Y:S01]  /*0c20*/  IMAD R19, R19, 0x3, R31 ;  /* 0x0000000313137824 */ /* 0x000fe200078e021f */
[----:B------:R-:W-:Y:S01]  /*0c30*/  P2R R40, PR, RZ, 0x20 ;  /* 0x00000020ff287803 */ /* 0x000fe20000000000 */
[----:B------:R-:W0:Y:S01]  /*0c40*/  LDC.64 R30, c[0x0][0x218] ;  /* 0x00008600ff1e7b82 */ /* 0x000e220000000a00 */
[----:B------:R-:W-:-:S04]  /*0c50*/  ISETP.NE.AND P5, PT, R51, RZ, PT ;  /* 0x000000ff3300720c */ /* 0x000fc80003fa5270 */
[----:B------:R-:W-:Y:S02]  /*0c60*/  P2R R38, PR, RZ, 0x20 ;  /* 0x00000020ff267803 */ /* 0x000fe40000000000 */
[----:B------:R-:W-:-:S04]  /*0c70*/  ISETP.NE.AND P5, PT, R52, RZ, PT ;  /* 0x000000ff3400720c */ /* 0x000fc80003fa5270 */
[----:B------:R-:W-:Y:S02]  /*0c80*/  P2R R36, PR, RZ, 0x20 ;  /* 0x00000020ff247803 */ /* 0x000fe40000000000 */
[----:B------:R-:W-:-:S04]  /*0c90*/  ISETP.NE.AND P5, PT, R45, RZ, PT ;  /* 0x000000ff2d00720c */ /* 0x000fc80003fa5270 */
[----:B------:R-:W-:Y:S02]  /*0ca0*/  P2R R37, PR, RZ, 0x20 ;  /* 0x00000020ff257803 */ /* 0x000fe40000000000 */
[----:B------:R-:W-:Y:S01]  /*0cb0*/  ISETP.NE.AND P5, PT, R44, RZ, PT ;  /* 0x000000ff2c00720c */ /* 0x000fe20003fa5270 */
[----:B0-----:R-:W-:-:S04]  /*0cc0*/  IMAD.WIDE R42, R55, 0x4, R30 ;  /* 0x00000004372a7825 */ /* 0x001fc800078e021e */
[--C-:B------:R-:W-:Y:S01]  /*0cd0*/  IMAD.WIDE R32, R49, 0x4, R30.reuse ;  /* 0x0000000431207825 */ /* 0x100fe200078e021e */
[----:B--2---:R0:W-:Y:S07]  /*0ce0*/  @P6 STG.E desc[UR4][R42.64], R47 ;  /* 0x0000002f2a006986 */ /* 0x0041ee000c101904 */
[----:B-----5:R1:W-:Y:S01]  /*0cf0*/  @P5 STG.E desc[UR4][R32.64], R29 ;  /* 0x0000001d20005986 */ /* 0x0203e2000c101904 */
[----:B------:R-:W-:Y:S01]  /*0d00*/  ISETP.NE.AND P5, PT, R37, RZ, PT ;  /* 0x000000ff2500720c */ /* 0x000fe20003fa5270 */
[----:B------:R-:W-:-:S12]  /*0d10*/  IMAD.WIDE R34, R28, 0x4, R30 ;  /* 0x000000041c227825 */ /* 0x000fd800078e021e */
[----:B------:R2:W-:Y:S01]  /*0d20*/  @P5 STG.E desc[UR4][R34.64], R27 ;  /* 0x0000001b22005986 */ /* 0x0005e2000c101904 */
[----:B------:R-:W-:Y:S01]  /*0d30*/  ISETP.NE.AND P5, PT, R36, RZ, PT ;  /* 0x000000ff2400720c */ /* 0x000fe20003fa5270 */
[----:B------:R-:W-:-:S12]  /*0d40*/  IMAD.WIDE R36, R26, 0x4, R30 ;  /* 0x000000041a247825 */ /* 0x000fd800078e021e */
[----:B----4-:R4:W-:Y:S01]  /*0d50*/  @P5 STG.E desc[UR4][R36.64], R25 ;  /* 0x0000001924005986 */ /* 0x0109e2000c101904 */
[----:B------:R-:W-:Y:S01]  /*0d60*/  ISETP.NE.AND P5, PT, R38, RZ, PT ;  /* 0x000000ff2600720c */ /* 0x000fe20003fa5270 */
[----:B------:R-:W-:-:S12]  /*0d70*/  IMAD.WIDE R38, R24, 0x4, R30 ;  /* 0x0000000418267825 */ /* 0x000fd800078e021e */
[----:B------:R5:W-:Y:S01]  /*0d80*/  @P5 STG.E desc[UR4][R38.64], R23 ;  /* 0x0000001726005986 */ /* 0x000be2000c101904 */
[----:B------:R-:W-:Y:S01]  /*0d90*/  ISETP.NE.AND P5, PT, R40, RZ, PT ;  /* 0x000000ff2800720c */ /* 0x000fe20003fa5270 */
[----:B------:R-:W-:-:S12]  /*0da0*/  IMAD.WIDE R40, R22, 0x4, R30 ;  /* 0x0000000416287825 */ /* 0x000fd800078e021e */
[----:B------:R1:W-:Y:S01]  /*0db0*/  @P5 STG.E desc[UR4][R40.64], R21 ;  /* 0x0000001528005986 */ /* 0x0003e2000c101904 */
[----:B------:R-:W-:Y:S01]  /*0dc0*/  ISETP.NE.AND P5, PT, R53, RZ, PT ;  /* 0x000000ff3500720c */ /* 0x000fe20003fa5270 */
[----:B0-----:R-:W-:-:S12]  /*0dd0*/  IMAD.WIDE R42, R20, 0x4, R30 ;  /* 0x00000004142a7825 */ /* 0x001fd800078e021e */
[----:B------:R0:W-:Y:S01]  /*0de0*/  @P5 STG.E desc[UR4][R42.64], R18 ;  /* 0x000000122a005986 */ /* 0x0001e2000c101904 */
[----:B------:R-:W-:Y:S01]  /*0df0*/  ISETP.NE.AND P5, PT, R48, RZ, PT ;  /* 0x000000ff3000720c */ /* 0x000fe20003fa5270 */
[----:B-1----:R-:W-:-:S03]  /*0e00*/  IMAD.WIDE R32, R2, 0x4, R30 ;  /* 0x0000000402207825 */ /* 0x002fc600078e021e */
[----:B------:R-:W-:-:S09]  /*0e10*/  P2R R48, PR, RZ, 0x20 ;  /* 0x00000020ff307803 */ /* 0x000fd20000000000 */
[----:B---3--:R1:W-:Y:S01]  /*0e20*/  @P5 STG.E desc[UR4][R32.64], R16 ;  /* 0x0000001020005986 */ /* 0x0083e2000c101904 */
[----:B------:R-:W-:-:S04]  /*0e30*/  ISETP.NE.AND P5, PT, R50, RZ, PT ;  /* 0x000000ff3200720c */ /* 0x000fc80003fa5270 */
[----:B------:R-:W-:Y:S02]  /*0e40*/  P2R R50, PR, RZ, 0x20 ;  /* 0x00000020ff327803 */ /* 0x000fe40000000000 */
[----:B------:R-:W-:-:S04]  /*0e50*/  ISETP.NE.AND P5, PT, R51, RZ, PT ;  /* 0x000000ff3300720c */ /* 0x000fc80003fa5270 */
[----:B------:R-:W-:Y:S02]  /*0e60*/  P2R R51, PR, RZ, 0x20 ;  /* 0x00000020ff337803 */ /* 0x000fe40000000000 */
[----:B------:R-:W-:Y:S01]  /*0e70*/  ISETP.NE.AND P5, PT, R52, RZ, PT ;  /* 0x000000ff3400720c */ /* 0x000fe20003fa5270 */
[----:B--2---:R-:W-:-:S03]  /*0e80*/  IMAD.WIDE R34, R17, 0x4, R30 ;  /* 0x0000000411227825 */ /* 0x004fc600078e021e */
[----:B------:R-:W-:Y:S02]  /*0e90*/  P2R R52, PR, RZ, 0x20 ;  /* 0x00000020ff347803 */ /* 0x000fe40000000000 */
[----:B------:R-:W-:Y:S01]  /*0ea0*/  ISETP.NE.AND P5, PT, R45, RZ, PT ;  /* 0x000000ff2d00720c */ /* 0x000fe20003fa5270 */
[----:B------:R2:W-:Y:S01]  /*0eb0*/  @P4 STG.E desc[UR4][R34.64], R14 ;  /* 0x0000000e22004986 */ /* 0x0005e2000c101904 */
[--C-:B----4-:R-:W-:Y:S02]  /*0ec0*/  IMAD.WIDE R36, R15, 0x4, R30.reuse ;  /* 0x000000040f247825 */ /* 0x110fe400078e021e */
[----:B------:R-:W-:Y:S02]  /*0ed0*/  P2R R53, PR, RZ, 0x20 ;  /* 0x00000020ff357803 */ /* 0x000fe40000000000 */
[----:B------:R-:W-:Y:S01]  /*0ee0*/  ISETP.NE.AND P5, PT, R44, RZ, PT ;  /* 0x000000ff2c00720c */ /* 0x000fe20003fa5270 */
[----:B-----5:R-:W-:-:S04]  /*0ef0*/  IMAD.WIDE R38, R13, 0x4, R30 ;  /* 0x000000040d267825 */ /* 0x020fc800078e021e */
[----:B------:R-:W-:-:S04]  /*0f00*/  IMAD.WIDE R40, R11, 0x4, R30 ;  /* 0x000000040b287825 */ /* 0x000fc800078e021e */
[----:B0-----:R-:W-:-:S04]  /*0f10*/  IMAD.WIDE R42, R9, 0x4, R30 ;  /* 0x00000004092a7825 */ /* 0x001fc800078e021e */
[----:B-1----:R-:W-:-:S04]  /*0f20*/  IMAD.WIDE R32, R7, 0x4, R30 ;  /* 0x0000000407207825 */ /* 0x002fc800078e021e */
[----:B--2---:R-:W-:-:S04]  /*0f30*/  IMAD.WIDE R34, R5, 0x4, R30 ;  /* 0x0000000405227825 */ /* 0x004fc800078e021e */
[----:B------:R-:W-:Y:S02]  /*0f40*/  IMAD.WIDE R44, R19, 0x4, R30 ;  /* 0x00000004132c7825 */ /* 0x000fe400078e021e */
[----:B------:R-:W0:Y:S01]  /*0f50*/  LDC.64 R30, c[0x0][0x220] ;  /* 0x00008800ff1e7b82 */ /* 0x000e220000000a00 */
[----:B------:R0:W-:Y:S04]  /*0f60*/  @P3 STG.E desc[UR4][R36.64], R12 ;  /* 0x0000000c24003986 */ /* 0x0001e8000c101904 */
[----:B------:R1:W-:Y:S04]  /*0f70*/  @P2 STG.E desc[UR4][R38.64], R10 ;  /* 0x0000000a26002986 */ /* 0x0003e8000c101904 */
[----:B------:R2:W-:Y:S04]  /*0f80*/  @P1 STG.E desc[UR4][R40.64], R8 ;  /* 0x0000000828001986 */ /* 0x0005e8000c101904 */
[----:B------:R-:W-:Y:S04]  /*0f90*/  @P0 STG.E desc[UR4][R42.64], R6 ;  /* 0x000000062a000986 */ /* 0x000fe8000c101904 */
[----:B------:R3:W-:Y:S04]  /*0fa0*/  @P0 STG.E desc[UR4][R32.64], R4 ;  /* 0x0000000420000986 */ /* 0x0007e8000c101904 */
[----:B------:R4:W-:Y:S01]  /*0fb0*/  @P0 STG.E desc[UR4][R34.64], R3 ;  /* 0x0000000322000986 */ /* 0x0009e2000c101904 */
[----:B0-----:R-:W-:-:S03]  /*0fc0*/  IMAD.WIDE R36, R55, 0x4, R30 ;  /* 0x0000000437247825 */ /* 0x001fc600078e021e */
[----:B------:R-:W-:Y:S01]  /*0fd0*/  @P0 STG.E desc[UR4][R44.64], R0 ;  /* 0x000000002c000986 */ /* 0x000fe2000c101904 */
[----:B-1----:R-:W-:-:S03]  /*0fe0*/  IMAD.WIDE R38, R49, 0x4, R30 ;  /* 0x0000000431267825 */ /* 0x002fc600078e021e */
[----:B------:R0:W-:Y:S04]  /*0ff0*/  @P6 STG.E desc[UR4][R36.64], R47 ;  /* 0x0000002f24006986 */ /* 0x0001e8000c101904 */
[----:B------:R1:W-:Y:S01]  /*1000*/  @P5 STG.E desc[UR4][R38.64], R29 ;  /* 0x0000001d26005986 */ /* 0x0003e2000c101904 */
[----:B------:R-:W-:Y:S01]  /*1010*/  ISETP.NE.AND P5, PT, R53, RZ, PT ;  /* 0x000000ff3500720c */ /* 0x000fe20003fa5270 */
[----:B--2---:R-:W-:-:S12]  /*1020*/  IMAD.WIDE R40, R28, 0x4, R30 ;  /* 0x000000041c287825 */ /* 0x004fd800078e021e */
[----:B------:R2:W-:Y:S01]  /*1030*/  @P5 STG.E desc[UR4][R40.64], R27 ;  /* 0x0000001b28005986 */ /* 0x0005e2000c101904 */
[----:B------:R-:W-:Y:S01]  /*1040*/  ISETP.NE.AND P5, PT, R52, RZ, PT ;  /* 0x000000ff3400720c */ /* 0x000fe20003fa5270 */
[----:B---3--:R-:W-:-:S12]  /*1050*/  IMAD.WIDE R32, R26, 0x4, R30 ;  /* 0x000000041a207825 */ /* 0x008fd800078e021e */
[----:B------:R3:W-:Y:S01]  /*1060*/  @P5 STG.E desc[UR4][R32.64], R25 ;  /* 0x0000001920005986 */ /* 0x0007e2000c101904 */
[----:B------:R-:W-:Y:S01]  /*1070*/  ISETP.NE.AND P5, PT, R51, RZ, PT ;  /* 0x000000ff3300720c */ /* 0x000fe20003fa5270 */
[----:B----4-:R-:W-:-:S12]  /*1080*/  IMAD.WIDE R34, R24, 0x4, R30 ;  /* 0x0000000418227825 */ /* 0x010fd800078e021e */
[----:B------:R4:W-:Y:S01]  /*1090*/  @P5 STG.E desc[UR4][R34.64], R23 ;  /* 0x0000001722005986 */ /* 0x0009e2000c101904 */
[----:B------:R-:W-:Y:S01]  /*10a0*/  ISETP.NE.AND P5, PT, R50, RZ, PT ;  /* 0x000000ff3200720c */ /* 0x000fe20003fa5270 */
[----:B------:R-:W-:Y:S01]  /*10b0*/  IMAD.WIDE R42, R22, 0x4, R30 ;  /* 0x00000004162a7825 */ /* 0x000fe200078e021e */
[----:B------:R-:W-:-:S03]  /*10c0*/  ISETP.NE.AND P6, PT, R46, RZ, PT ;  /* 0x000000ff2e00720c */ /* 0x000fc60003fc5270 */
[----:B0-----:R-:W-:-:S08]  /*10d0*/  IMAD.WIDE R36, R20, 0x4, R30 ;  /* 0x0000000414247825 */ /* 0x001fd000078e021e */
[----:B------:R0:W-:Y:S01]  /*10e0*/  @P5 STG.E desc[UR4][R42.64], R21 ;  /* 0x000000152a005986 */ /* 0x0001e2000c101904 */
[----:B------:R-:W-:Y:S01]  /*10f0*/  ISETP.NE.AND P5, PT, R48, RZ, PT ;  /* 0x000000ff3000720c */ /* 0x000fe20003fa5270 */
[----:B------:R-:W-:-:S04]  /*1100*/  IMAD.WIDE R44, R2, 0x4, R30 ;  /* 0x00000004022c7825 */ /* 0x000fc800078e021e */
[--C-:B-1----:R-:W-:Y:S01]  /*1110*/  IMAD.WIDE R28, R17, 0x4, R30.reuse ;  /* 0x00000004111c7825 */ /* 0x102fe200078e021e */
[----:B------:R0:W-:Y:S03]  /*1120*/  @P6 STG.E desc[UR4][R36.64], R18 ;  /* 0x0000001224006986 */ /* 0x0001e6000c101904 */
[----:B------:R-:W-:-:S04]  /*1130*/  IMAD.WIDE R38, R15, 0x4, R30 ;  /* 0x000000040f267825 */ /* 0x000fc800078e021e */
[--C-:B--2---:R-:W-:Y:S01]  /*1140*/  IMAD.WIDE R26, R13, 0x4, R30.reuse ;  /* 0x000000040d1a7825 */ /* 0x104fe200078e021e */
[----:B------:R0:W-:Y:S03]  /*1150*/  @P5 STG.E desc[UR4][R44.64], R16 ;  /* 0x000000102c005986 */ /* 0x0001e6000c101904 */
[--C-:B------:R-:W-:Y:S01]  /*1160*/  IMAD.WIDE R40, R11, 0x4, R30.reuse ;  /* 0x000000040b287825 */ /* 0x100fe200078e021e */
[----:B------:R0:W-:Y:S03]  /*1170*/  @P4 STG.E desc[UR4][R28.64], R14 ;  /* 0x0000000e1c004986 */ /* 0x0001e6000c101904 */
[--C-:B---3--:R-:W-:Y:S01]  /*1180*/  IMAD.WIDE R24, R9, 0x4, R30.reuse ;  /* 0x0000000409187825 */ /* 0x108fe200078e021e */
[----:B------:R0:W-:Y:S03]  /*1190*/  @P3 STG.E desc[UR4][R38.64], R12 ;  /* 0x0000000c26003986 */ /* 0x0001e6000c101904 */
[--C-:B------:R-:W-:Y:S01]  /*11a0*/  IMAD.WIDE R32, R7, 0x4, R30.reuse ;  /* 0x0000000407207825 */ /* 0x100fe200078e021e */
[----:B------:R0:W-:Y:S03]  /*11b0*/  @P2 STG.E desc[UR4][R26.64], R10 ;  /* 0x0000000a1a002986 */ /* 0x0001e6000c101904 */
[--C-:B----4-:R-:W-:Y:S01]  /*11c0*/  IMAD.WIDE R22, R5, 0x4, R30.reuse ;  /* 0x0000000405167825 */ /* 0x110fe200078e021e */
[----:B------:R0:W-:Y:S04]  /*11d0*/  @P1 STG.E desc[UR4][R40.64], R8 ;  /* 0x0000000828001986 */ /* 0x0001e8000c101904 */
[----:B------:R0:W-:Y:S04]  /*11e0*/  @P0 STG.E desc[UR4][R24.64], R6 ;  /* 0x0000000618000986 */ /* 0x0001e8000c101904 */
[----:B------:R0:W-:Y:S01]  /*11f0*/  @P0 STG.E desc[UR4][R32.64], R4 ;  /* 0x0000000420000986 */ /* 0x0001e2000c101904 */
[----:B------:R-:W-:-:S03]  /*1200*/  IMAD.WIDE R30, R19, 0x4, R30 ;  /* 0x00000004131e7825 */ /* 0x000fc600078e021e */
[----:B------:R0:W-:Y:S02]  /*1210*/  @P0 STG.E desc[UR4][R22.64], R3 ;  /* 0x0000000316000986 */ /* 0x0001e4000c101904 */
[----:B0-----:R-:W-:Y:S05]  /*1220*/  @!P0 EXIT ;  /* 0x000000000000894d */ /* 0x001fea0003800000 */
[----:B------:R-:W-:Y:S01]  /*1230*/  STG.E desc[UR4][R30.64], R0 ;  /* 0x000000001e007986 */ /* 0x000fe2000c101904 */
[----:B------:R-:W-:Y:S05]  /*1240*/  EXIT ;  /* 0x000000000000794d */ /* 0x000fea0003800000 */
.L_x_0:
[----:B------:R-:W-:-:S00]  /*1250*/  BRA `(.L_x_0) ;  /* 0xfffffffc00fc7947 */ /* 0x000fc0000383ffff */
[----:B------:R-:W-:-:S00]  /*1260*/  NOP ;  /* 0x0000000000007918 */ /* 0x000fc00000000000 */
        /* <DEDUP_REMOVED lines=9> */
.L_x_1:


//--------------------- .nv.constant0.triton_poi_fused_convolution_div_sub_1 --------------------------
	.section	.nv.constant0.triton_poi_fused_convolution_div_sub_1,"a",@progbits
	.sectionflags	@""
	.align	4
.nv.constant0.triton_poi_fused_convolution_div_sub_1:
	.zero		560
